	.headerflags	@"EF_CUDA_TEXMODE_UNIFIED EF_CUDA_64BIT_ADDRESS EF_CUDA_ACCELERATORS EF_CUDA_SM90 EF_CUDA_VIRTUAL_SM(EF_CUDA_SM90)"
	.elftype	@"ET_EXEC"


//--------------------- .nv.info                  --------------------------
	.section	.nv.info,"",@"SHT_CUDA_INFO"
	.align	4


	//----- nvinfo : EIATTR_REGCOUNT
	.align		4
        /*0000*/ 	.byte	0x04, 0x2f
        /*0002*/ 	.short	(.L_3 - .L_2)
	.align		4
.L_2:
        /*0004*/ 	.word	index@(triton_poi_fused__native_batch_norm_legit_no_training_relu_12)
        /*0008*/ 	.word	0x00000012


	//----- nvinfo : EIATTR_MIN_STACK_SIZE
	.align		4
.L_3:
        /*000c*/ 	.byte	0x04, 0x12
        /*000e*/ 	.short	(.L_5 - .L_4)
	.align		4
.L_4:
        /*0010*/ 	.word	index@(triton_poi_fused__native_batch_norm_legit_no_training_relu_12)
        /*0014*/ 	.word	0x00000000


	//----- nvinfo : EIATTR_FRAME_SIZE
	.align		4
.L_5:
        /*0018*/ 	.byte	0x04, 0x11
        /*001a*/ 	.short	(.L_7 - .L_6)
	.align		4
.L_6:
        /*001c*/ 	.word	index@(triton_poi_fused__native_batch_norm_legit_no_training_relu_12)
        /*0020*/ 	.word	0x00000000


	//----- nvinfo : EIATTR_MIN_STACK_SIZE
	.align		4
.L_7:
        /*0024*/ 	.byte	0x04, 0x12
        /*0026*/ 	.short	(.L_9 - .L_8)
	.align		4
.L_8:
        /*0028*/ 	.word	index@(triton_poi_fused__native_batch_norm_legit_no_training_relu_12)
        /*002c*/ 	.word	0x00000000
.L_9:


//--------------------- .nv.info.triton_poi_fused__native_batch_norm_legit_no_training_relu_12 --------------------------
	.section	.nv.info.triton_poi_fused__native_batch_norm_legit_no_training_relu_12,"",@"SHT_CUDA_INFO"
	.sectionflags	@""
	.align	4


	//----- nvinfo : EIATTR_CUDA_API_VERSION
	.align		4
        /*0000*/ 	.byte	0x04, 0x37
        /*0002*/ 	.short	(.L_11 - .L_10)
.L_10:
        /*0004*/ 	.word	0x0000007c


	//----- nvinfo : EIATTR_KPARAM_INFO
	.align		4
.L_11:
        /*0008*/ 	.byte	0x04, 0x17
        /*000a*/ 	.short	(.L_13 - .L_12)
.L_12:
        /*000c*/ 	.word	0x00000000
        /*0010*/ 	.short	0x0006
        /*0012*/ 	.short	0x0030
        /*0014*/ 	.byte	0x00, 0xf0, 0x11, 0x00


	//----- nvinfo : EIATTR_KPARAM_INFO
	.align		4
.L_13:
        /*0018*/ 	.byte	0x04, 0x17
        /*001a*/ 	.short	(.L_15 - .L_14)
.L_14:
        /*001c*/ 	.word	0x00000000
        /*0020*/ 	.short	0x0005
        /*0022*/ 	.short	0x0028
        /*0024*/ 	.byte	0x00, 0xf4, 0x21, 0x00


	//----- nvinfo : EIATTR_KPARAM_INFO
	.align		4
.L_15:
        /*0028*/ 	.byte	0x04, 0x17
        /*002a*/ 	.short	(.L_17 - .L_16)
.L_16:
        /*002c*/ 	.word	0x00000000
        /*0030*/ 	.short	0x0004
        /*0032*/ 	.short	0x0020
        /*0034*/ 	.byte	0x00, 0xf4, 0x21, 0x00


	//----- nvinfo : EIATTR_KPARAM_INFO
	.align		4
.L_17:
        /*0038*/ 	.byte	0x04, 0x17
        /*003a*/ 	.short	(.L_19 - .L_18)
.L_18:
        /*003c*/ 	.word	0x00000000
        /*0040*/ 	.short	0x0003
        /*0042*/ 	.short	0x0018
        /*0044*/ 	.byte	0x00, 0xf4, 0x21, 0x00


	//----- nvinfo : EIATTR_KPARAM_INFO
	.align		4
.L_19:
        /*0048*/ 	.byte	0x04, 0x17
        /*004a*/ 	.short	(.L_21 - .L_20)
.L_20:
        /*004c*/ 	.word	0x00000000
        /*0050*/ 	.short	0x0002
        /*0052*/ 	.short	0x0010
        /*0054*/ 	.byte	0x00, 0xf4, 0x21, 0x00


	//----- nvinfo : EIATTR_KPARAM_INFO
	.align		4
.L_21:
        /*0058*/ 	.byte	0x04, 0x17
        /*005a*/ 	.short	(.L_23 - .L_22)
.L_22:
        /*005c*/ 	.word	0x00000000
        /*0060*/ 	.short	0x0001
        /*0062*/ 	.short	0x0008
        /*0064*/ 	.byte	0x00, 0xf4, 0x21, 0x00


	//----- nvinfo : EIATTR_KPARAM_INFO
	.align		4
.L_23:
        /*0068*/ 	.byte	0x04, 0x17
        /*006a*/ 	.short	(.L_25 - .L_24)
.L_24:
        /*006c*/ 	.word	0x00000000
        /*0070*/ 	.short	0x0000
        /*0072*/ 	.short	0x0000
        /*0074*/ 	.byte	0x00, 0xf4, 0x21, 0x00


	//----- nvinfo : EIATTR_SPARSE_MMA_MASK
	.align		4
.L_25:
        /*0078*/ 	.byte	0x03, 0x50
        /*007a*/ 	.short	0x0000


	//----- nvinfo : EIATTR_MAXREG_COUNT
	.align		4
        /*007c*/ 	.byte	0x03, 0x1b
        /*007e*/ 	.short	0x00ff


	//----- nvinfo : EIATTR_EXIT_INSTR_OFFSETS
	.align		4
        /*0080*/ 	.byte	0x04, 0x1c
        /*0082*/ 	.short	(.L_27 - .L_26)


	//   ....[0]....
.L_26:
        /*0084*/ 	.word	0x000002f0


	//   ....[1]....
        /*0088*/ 	.word	0x00000310


	//----- nvinfo : EIATTR_REQNTID
	.align		4
.L_27:
        /*008c*/ 	.byte	0x04, 0x10
        /*008e*/ 	.short	(.L_29 - .L_28)
.L_28:
        /*0090*/ 	.word	0x00000080
        /*0094*/ 	.word	0x00000001
        /*0098*/ 	.word	0x00000001


	//----- nvinfo : EIATTR_CBANK_PARAM_SIZE
	.align		4
.L_29:
        /*009c*/ 	.byte	0x03, 0x19
        /*009e*/ 	.short	0x0034


	//----- nvinfo : EIATTR_PARAM_CBANK
	.align		4
        /*00a0*/ 	.byte	0x04, 0x0a
        /*00a2*/ 	.short	(.L_31 - .L_30)
	.align		4
.L_30:
        /*00a4*/ 	.word	index@(.nv.constant0.triton_poi_fused__native_batch_norm_legit_no_training_relu_12)
        /*00a8*/ 	.short	0x0210
        /*00aa*/ 	.short	0x0034


	//----- nvinfo : EIATTR_SW_WAR
	.align		4
.L_31:
        /*00ac*/ 	.byte	0x04, 0x36
        /*00ae*/ 	.short	(.L_33 - .L_32)
.L_32:
        /*00b0*/ 	.word	0x00000008
.L_33:


//--------------------- .nv.callgraph             --------------------------
	.section	.nv.callgraph,"",@"SHT_CUDA_CALLGRAPH"
	.align	4
	.sectionentsize	8
	.align		4
        /*0000*/ 	.word	0x00000000
	.align		4
        /*0004*/ 	.word	0xffffffff
	.align		4
        /*0008*/ 	.word	0x00000000
	.align		4
        /*000c*/ 	.word	0xfffffffe
	.align		4
        /*0010*/ 	.word	0x00000000
	.align		4
        /*0014*/ 	.word	0xfffffffd
	.align		4
        /*0018*/ 	.word	0x00000000
	.align		4
        /*001c*/ 	.word	0xfffffffc


//--------------------- .nv.constant4             --------------------------
	.section	.nv.constant4,"a",@progbits
	.align	8
	.align		8
.nv.constant4:
        /*0000*/ 	.dword	_$_str
	.align		8
        /*0008*/ 	.dword	_$_str_$_2


//--------------------- .text.triton_poi_fused__native_batch_norm_legit_no_training_relu_12 --------------------------
	.section	.text.triton_poi_fused__native_batch_norm_legit_no_training_relu_12,"ax",@progbits
	.align	128
        .global         triton_poi_fused__native_batch_norm_legit_no_training_relu_12
        .type           triton_poi_fused__native_batch_norm_legit_no_training_relu_12,@function
        .size           triton_poi_fused__native_batch_norm_legit_no_training_relu_12,(.L_x_1 - triton_poi_fused__native_batch_norm_legit_no_training_relu_12)
        .other          triton_poi_fused__native_batch_norm_legit_no_training_relu_12,@"STO_CUDA_ENTRY STV_DEFAULT"
triton_poi_fused__native_batch_norm_legit_no_training_relu_12:
.text.triton_poi_fused__native_batch_norm_legit_no_training_relu_12:
[----:B------:R-:W0:Y:S01]  /*0000*/  LDC R1, c[0x0][0x28] ;  /* 0x00000a00ff017b82 */ /* 0x000e220000000800 */
[----:B------:R-:W1:Y:S07]  /*0010*/  S2R R0, SR_TID.X ;  /* 0x0000000000007919 */ /* 0x000e6e0000002100 */
[----:B------:R-:W2:Y:S01]  /*0020*/  LDC.64 R8, c[0x0][0x220] ;  /* 0x00008800ff087b82 */ /* 0x000ea20000000a00 */
[----:B------:R-:W-:Y:S01]  /*0030*/  HFMA2.MMA R14, -RZ, RZ, 0, 0 ;  /* 0x00000000ff0e7435 */ /* 0x000fe200000001ff */
[----:B------:R-:W-:Y:S01]  /*0040*/  ULDC.64 UR4, c[0x0][0x208] ;  /* 0x0000820000047ab9 */ /* 0x000fe20000000a00 */
[----:B------:R-:W3:Y:S05]  /*0050*/  S2R R3, SR_CTAID.X ;  /* 0x0000000000037919 */ /* 0x000eea0000002500 */
[----:B------:R-:W4:Y:S08]  /*0060*/  LDC.64 R4, c[0x0][0x210] ;  /* 0x00008400ff047b82 */ /* 0x000f300000000a00 */
[----:B------:R-:W5:Y:S08]  /*0070*/  LDC.64 R6, c[0x0][0x218] ;  /* 0x00008600ff067b82 */ /* 0x000f700000000a00 */
[----:B------:R-:W5:Y:S01]  /*0080*/  LDC.64 R10, c[0x0][0x228] ;  /* 0x00008a00ff0a7b82 */ /* 0x000f620000000a00 */
[----:B-1----:R-:W-:-:S07]  /*0090*/  LOP3.LUT R0, R0, 0x7f, RZ, 0xc0, !PT ;  /* 0x0000007f00007812 */ /* 0x002fce00078ec0ff */
[----:B------:R-:W1:Y:S01]  /*00a0*/  LDC.64 R12, c[0x0][0x230] ;  /* 0x00008c00ff0c7b82 */ /* 0x000e620000000a00 */
[----:B---3--:R-:W-:-:S04]  /*00b0*/  LEA R0, R3, R0, 0x7 ;  /* 0x0000000003007211 */ /* 0x008fc800078e38ff */
[C---:B------:R-:W-:Y:S01]  /*00c0*/  ISETP.GE.AND P0, PT, R0.reuse, 0x5800, PT ;  /* 0x000058000000780c */ /* 0x040fe20003f06270 */
[----:B------:R-:W-:-:S05]  /*00d0*/  IMAD.HI R2, R0, 0x2e8ba2e9, RZ ;  /* 0x2e8ba2e900027827 */ /* 0x000fca00078e02ff */
[----:B------:R-:W-:-:S04]  /*00e0*/  SHF.R.U32.HI R3, RZ, 0x1f, R2 ;  /* 0x0000001fff037819 */ /* 0x000fc80000011602 */
[----:B------:R-:W-:-:S05]  /*00f0*/  LEA.HI.SX32 R3, R2, R3, 0x1c ;  /* 0x0000000302037211 */ /* 0x000fca00078fe2ff */
[----:B------:R-:W-:-:S04]  /*0100*/  IMAD R15, R3, -0x58, R0 ;  /* 0xffffffa8030f7824 */ /* 0x000fc800078e0200 */
[----:B--2---:R-:W-:-:S05]  /*0110*/  IMAD.WIDE R8, R15, 0x4, R8 ;  /* 0x000000040f087825 */ /* 0x004fca00078e0208 */
[----:B------:R2:W3:Y:S01]  /*0120*/  @!P0 LDG.E.EL R14, desc[UR4][R8.64] ;  /* 0x00000004080e8981 */ /* 0x0004e2000c2e1900 */
[----:B------:R-:W-:Y:S01]  /*0130*/  CS2R R2, SRZ ;  /* 0x0000000000027805 */ /* 0x000fe2000001ff00 */
[----:B----4-:R-:W-:-:S04]  /*0140*/  IMAD.WIDE R4, R0, 0x4, R4 ;  /* 0x0000000400047825 */ /* 0x010fc800078e0204 */
[C---:B-----5:R-:W-:Y:S01]  /*0150*/  IMAD.WIDE R6, R15.reuse, 0x4, R6 ;  /* 0x000000040f067825 */ /* 0x060fe200078e0206 */
[----:B------:R4:W5:Y:S03]  /*0160*/  @!P0 LDG.E R2, desc[UR4][R4.64] ;  /* 0x0000000404028981 */ /* 0x000966000c1e1900 */
[C---:B0-2---:R-:W-:Y:S01]  /*0170*/  IMAD.WIDE R8, R15.reuse, 0x4, R10 ;  /* 0x000000040f087825 */ /* 0x045fe200078e020a */
[----:B------:R0:W5:Y:S03]  /*0180*/  @!P0 LDG.E.EL R3, desc[UR4][R6.64] ;  /* 0x0000000406038981 */ /* 0x000166000c2e1900 */
[----:B-1----:R-:W-:Y:S01]  /*0190*/  IMAD.WIDE R10, R15, 0x4, R12 ;  /* 0x000000040f0a7825 */ /* 0x002fe200078e020c */
[----:B------:R-:W-:Y:S01]  /*01a0*/  CS2R R12, SRZ ;  /* 0x00000000000c7805 */ /* 0x000fe2000001ff00 */
[----:B----4-:R-:W1:Y:S05]  /*01b0*/  LDC.64 R4, c[0x0][0x238] ;  /* 0x00008e00ff047b82 */ /* 0x010e6a0000000a00 */
[----:B------:R-:W2:Y:S04]  /*01c0*/  @!P0 LDG.E.EL R12, desc[UR4][R8.64] ;  /* 0x00000004080c8981 */ /* 0x000ea8000c2e1900 */
[----:B------:R-:W2:Y:S01]  /*01d0*/  @!P0 LDG.E.EL R13, desc[UR4][R10.64] ;  /* 0x000000040a0d8981 */ /* 0x000ea2000c2e1900 */
[----:B0-----:R-:W-:Y:S01]  /*01e0*/  MOV R6, 0x3e800000 ;  /* 0x3e80000000067802 */ /* 0x001fe20000000f00 */
[----:B---3--:R-:W-:-:S04]  /*01f0*/  FADD R14, R14, 9.9999997473787516356e-06 ;  /* 0x3727c5ac0e0e7421 */ /* 0x008fc80000000000 */
[----:B------:R-:W0:Y:S01]  /*0200*/  MUFU.SQRT R15, R14 ;  /* 0x0000000e000f7308 */ /* 0x000e220000002000 */
[----:B-----5:R-:W-:Y:S01]  /*0210*/  FADD R2, -R3, R2 ;  /* 0x0000000203027221 */ /* 0x020fe20000000100 */
[C---:B0-----:R-:W-:Y:S02]  /*0220*/  FSETP.GT.AND P1, PT, R15.reuse, 8.50705917302346158658e+37, PT ;  /* 0x7e8000000f00780b */ /* 0x041fe40003f24000 */
[----:B------:R-:W-:Y:S02]  /*0230*/  FSETP.GEU.AND P2, PT, R15, 1.175494350822287508e-38, PT ;  /* 0x008000000f00780b */ /* 0x000fe40003f4e000 */
[----:B------:R-:W-:-:S09]  /*0240*/  FSEL R6, R6, 1, P1 ;  /* 0x3f80000006067808 */ /* 0x000fd20000800000 */
[----:B------:R-:W-:Y:S02]  /*0250*/  @P1 FMUL R15, R15, 0.25 ;  /* 0x3e8000000f0f1820 */ /* 0x000fe40000400000 */
[----:B------:R-:W-:Y:S02]  /*0260*/  @!P2 FMUL R6, R6, 16777216 ;  /* 0x4b8000000606a820 */ /* 0x000fe40000400000 */
[----:B------:R-:W-:-:S06]  /*0270*/  @!P2 FMUL R15, R15, 16777216 ;  /* 0x4b8000000f0fa820 */ /* 0x000fcc0000400000 */
[----:B------:R-:W0:Y:S02]  /*0280*/  MUFU.RCP R15, R15 ;  /* 0x0000000f000f7308 */ /* 0x000e240000001000 */
[----:B0-----:R-:W-:-:S04]  /*0290*/  FMUL R3, R15, R6 ;  /* 0x000000060f037220 */ /* 0x001fc80000400000 */
[----:B------:R-:W-:-:S04]  /*02a0*/  FMUL R2, R2, R3 ;  /* 0x0000000302027220 */ /* 0x000fc80000400000 */
[----:B--2---:R-:W-:Y:S01]  /*02b0*/  FFMA R12, R2, R12, R13 ;  /* 0x0000000c020c7223 */ /* 0x004fe2000000000d */
[----:B-1----:R-:W-:-:S04]  /*02c0*/  IMAD.WIDE R2, R0, 0x4, R4 ;  /* 0x0000000400027825 */ /* 0x002fc800078e0204 */
[----:B------:R-:W-:-:S04]  /*02d0*/  FSETP.GEU.AND P1, PT, R12, RZ, PT ;  /* 0x000000ff0c00720b */ /* 0x000fc80003f2e000 */
[----:B------:R-:W-:Y:S01]  /*02e0*/  FSEL R5, R12, RZ, P1 ;  /* 0x000000ff0c057208 */ /* 0x000fe20000800000 */
[----:B------:R-:W-:Y:S08]  /*02f0*/  @P0 EXIT ;  /* 0x000000000000094d */ /* 0x000ff00003800000 */
[----:B------:R-:W-:Y:S01]  /*0300*/  STG.E desc[UR4][R2.64], R5 ;  /* 0x0000000502007986 */ /* 0x000fe2000c101904 */
[----:B------:R-:W-:Y:S05]  /*0310*/  EXIT ;  /* 0x000000000000794d */ /* 0x000fea0003800000 */
.L_x_0:
[----:B------:R-:W-:-:S00]  /*0320*/  BRA `(.L_x_0) ;  /* 0xfffffffc00fc7947 */ /* 0x000fc0000383ffff */
[----:B------:R-:W-:-:S00]  /*0330*/  NOP ;  /* 0x0000000000007918 */ /* 0x000fc00000000000 */
        /* <DEDUP_REMOVED lines=12> */
.L_x_1:


//--------------------- .nv.global.init           --------------------------
	.section	.nv.global.init,"aw",@progbits
.nv.global.init:
	.type		_$_str,@object
	.size		_$_str,(_$_str_$_2 - _$_str)
_$_str:
        /*0000*/ 	.byte	0x5f, 0x5f, 0x43, 0x55, 0x44, 0x41, 0x5f, 0x46, 0x54, 0x5a, 0x00
	.type		_$_str_$_2,@object
	.size		_$_str_$_2,(.L_1 - _$_str_$_2)
_$_str_$_2:
        /*000b*/ 	.byte	0x5f, 0x5f, 0x43, 0x55, 0x44, 0x41, 0x5f, 0x50, 0x52, 0x45, 0x43, 0x5f, 0x53, 0x51, 0x52, 0x54
        /*001b*/ 	.byte	0x00
.L_1:


//--------------------- .nv.constant0.triton_poi_fused__native_batch_norm_legit_no_training_relu_12 --------------------------
	.section	.nv.constant0.triton_poi_fused__native_batch_norm_legit_no_training_relu_12,"a",@progbits
	.sectionflags	@""
	.align	4
.nv.constant0.triton_poi_fused__native_batch_norm_legit_no_training_relu_12:
	.zero		580
